//
// Generated by NVIDIA NVVM Compiler
//
// Compiler Build ID: CL-36424714
// Cuda compilation tools, release 13.0, V13.0.88
// Based on NVVM 20.0.0
//

.version 9.0
.target sm_100
.address_size 64

	// .globl	_Z15solution_kernelPKfPfmmfm

.visible .entry _Z15solution_kernelPKfPfmmfm(
	.param .u64 .ptr .align 1 _Z15solution_kernelPKfPfmmfm_param_0,
	.param .u64 .ptr .align 1 _Z15solution_kernelPKfPfmmfm_param_1,
	.param .u64 _Z15solution_kernelPKfPfmmfm_param_2,
	.param .u64 _Z15solution_kernelPKfPfmmfm_param_3,
	.param .f32 _Z15solution_kernelPKfPfmmfm_param_4,
	.param .u64 _Z15solution_kernelPKfPfmmfm_param_5
)
{
	.reg .pred 	%p<4>;
	.reg .b32 	%r<11>;
	.reg .b32 	%f<29>;
	.reg .b64 	%rd<11>;

	ld.param.u64 	%rd1, [_Z15solution_kernelPKfPfmmfm_param_0];
	ld.param.u64 	%rd2, [_Z15solution_kernelPKfPfmmfm_param_1];
	ld.param.u64 	%rd4, [_Z15solution_kernelPKfPfmmfm_param_2];
	ld.param.u64 	%rd3, [_Z15solution_kernelPKfPfmmfm_param_5];
	mov.u32 	%r3, %ctaid.x;
	mov.u32 	%r4, %ntid.x;
	mov.u32 	%r5, %tid.x;
	mad.lo.s32 	%r1, %r3, %r4, %r5;
	mov.u32 	%r6, %ctaid.y;
	mov.u32 	%r7, %ntid.y;
	mov.u32 	%r8, %tid.y;
	mad.lo.s32 	%r2, %r6, %r7, %r8;
	cvt.u64.u32 	%rd5, %r2;
	setp.le.u64 	%p1, %rd4, %rd5;
	cvt.s64.s32 	%rd6, %r1;
	setp.le.u64 	%p2, %rd3, %rd6;
	or.pred  	%p3, %p1, %p2;
	@%p3 bra 	$L__BB0_2;
	cvta.to.global.u64 	%rd8, %rd2;
	cvt.u32.u64 	%r9, %rd3;
	mad.lo.s32 	%r10, %r2, %r9, %r1;
	mul.wide.s32 	%rd9, %r10, 16;
	add.s64 	%rd7, %rd1, %rd9;
	// begin inline asm
	ld.global.nc.v4.f32 {%f1,%f2,%f3,%f4}, [%rd7];
	// end inline asm
	add.f32 	%f5, %f1, %f1;
	mul.f32 	%f6, %f5, 0f3FB8AA3B;
	ex2.approx.f32 	%f7, %f6;
	add.f32 	%f8, %f7, 0fBF800000;
	add.f32 	%f9, %f7, 0f3F800000;
	div.rn.f32 	%f10, %f8, %f9;
	add.f32 	%f11, %f2, %f2;
	mul.f32 	%f12, %f11, 0f3FB8AA3B;
	ex2.approx.f32 	%f13, %f12;
	add.f32 	%f14, %f13, 0fBF800000;
	add.f32 	%f15, %f13, 0f3F800000;
	div.rn.f32 	%f16, %f14, %f15;
	add.f32 	%f17, %f3, %f3;
	mul.f32 	%f18, %f17, 0f3FB8AA3B;
	ex2.approx.f32 	%f19, %f18;
	add.f32 	%f20, %f19, 0fBF800000;
	add.f32 	%f21, %f19, 0f3F800000;
	div.rn.f32 	%f22, %f20, %f21;
	add.f32 	%f23, %f4, %f4;
	mul.f32 	%f24, %f23, 0f3FB8AA3B;
	ex2.approx.f32 	%f25, %f24;
	add.f32 	%f26, %f25, 0fBF800000;
	add.f32 	%f27, %f25, 0f3F800000;
	div.rn.f32 	%f28, %f26, %f27;
	add.s64 	%rd10, %rd8, %rd9;
	st.global.v4.f32 	[%rd10], {%f10, %f16, %f22, %f28};
$L__BB0_2:
	ret;

}


// ===== COMPILED SASS (sm_100) =====

	.target	sm_100

	.elftype	@"ET_EXEC"


//--------------------- .note.nv.tkinfo           --------------------------
	.section	.note.nv.tkinfo,"",@"SHT_NOTE"
	.sectionflags	@"SHF_NOTE_NV_TKINFO"
	.tkinfo
        /*0018*/ 	.word	0x00000002
        /*0030*/ 	.string	""
        /*0030*/ 	.string	"ptxas"
        /*0030*/ 	.string	"Cuda compilation tools, release 13.0, V13.0.88"
        /*0030*/ 	.string	"Build cuda_13.0.r13.0/compiler.36424714_0"
        /*0030*/ 	.string	"-arch sm_100 -m 64 "



//--------------------- .note.nv.cuinfo           --------------------------
	.section	.note.nv.cuinfo,"",@"SHT_NOTE"
	.sectionflags	@"SHF_NOTE_NV_CUINFO"
        /*0018*/ 	.short	0x0002
        /*001a*/ 	.short	0x0064
        /*001c*/ 	.short	0x0082
	.zero		2


//--------------------- .nv.info                  --------------------------
	.section	.nv.info,"",@"SHT_CUDA_INFO"
	.align	4


	//----- nvinfo : EIATTR_REGCOUNT
	.align		4
        /*0000*/ 	.byte	0x04, 0x2f
        /*0002*/ 	.short	(.L_1 - .L_0)
	.align		4
.L_0:
        /*0004*/ 	.word	index@(_Z15solution_kernelPKfPfmmfm)
        /*0008*/ 	.word	0x00000013


	//----- nvinfo : EIATTR_FRAME_SIZE
	.align		4
.L_1:
        /*000c*/ 	.byte	0x04, 0x11
        /*000e*/ 	.short	(.L_3 - .L_2)
	.align		4
.L_2:
        /*0010*/ 	.word	index@($__internal_0_$__cuda_sm3x_div_rn_noftz_f32_slowpath)
        /*0014*/ 	.word	0x00000000


	//----- nvinfo : EIATTR_FRAME_SIZE
	.align		4
.L_3:
        /*0018*/ 	.byte	0x04, 0x11
        /*001a*/ 	.short	(.L_5 - .L_4)
	.align		4
.L_4:
        /*001c*/ 	.word	index@(_Z15solution_kernelPKfPfmmfm)
        /*0020*/ 	.word	0x00000000


	//----- nvinfo : EIATTR_MIN_STACK_SIZE
	.align		4
.L_5:
        /*0024*/ 	.byte	0x04, 0x12
        /*0026*/ 	.short	(.L_7 - .L_6)
	.align		4
.L_6:
        /*0028*/ 	.word	index@(_Z15solution_kernelPKfPfmmfm)
        /*002c*/ 	.word	0x00000000
.L_7:


//--------------------- .nv.compat                --------------------------
	.section	.nv.compat,"",@"SHT_CUDA_COMPAT_INFO"
	.align	4
        /*0000*/ 	.byte	0x02, 0x09, 0x00, 0x00, 0x02, 0x02, 0x01, 0x00, 0x02, 0x05, 0x05, 0x00, 0x03, 0x07, 0x01, 0x01
        /*0010*/ 	.byte	0x02, 0x03, 0x00, 0x00, 0x02, 0x06, 0x01, 0x00, 0x04, 0x0b, 0x08, 0x00, 0x01, 0x00, 0x00, 0x00
        /*0020*/ 	.byte	0x00, 0x00, 0x00, 0x00


//--------------------- .nv.info._Z15solution_kernelPKfPfmmfm --------------------------
	.section	.nv.info._Z15solution_kernelPKfPfmmfm,"",@"SHT_CUDA_INFO"
	.sectionflags	@""
	.align	4


	//----- nvinfo : EIATTR_CUDA_API_VERSION
	.align		4
        /*0000*/ 	.byte	0x04, 0x37
        /*0002*/ 	.short	(.L_9 - .L_8)
.L_8:
        /*0004*/ 	.word	0x00000082


	//----- nvinfo : EIATTR_KPARAM_INFO
	.align		4
.L_9:
        /*0008*/ 	.byte	0x04, 0x17
        /*000a*/ 	.short	(.L_11 - .L_10)
.L_10:
        /*000c*/ 	.word	0x00000000
        /*0010*/ 	.short	0x0005
        /*0012*/ 	.short	0x0028
        /*0014*/ 	.byte	0x00, 0xf0, 0x21, 0x00


	//----- nvinfo : EIATTR_KPARAM_INFO
	.align		4
.L_11:
        /*0018*/ 	.byte	0x04, 0x17
        /*001a*/ 	.short	(.L_13 - .L_12)
.L_12:
        /*001c*/ 	.word	0x00000000
        /*0020*/ 	.short	0x0004
        /*0022*/ 	.short	0x0020
        /*0024*/ 	.byte	0x00, 0xf0, 0x11, 0x00


	//----- nvinfo : EIATTR_KPARAM_INFO
	.align		4
.L_13:
        /*0028*/ 	.byte	0x04, 0x17
        /*002a*/ 	.short	(.L_15 - .L_14)
.L_14:
        /*002c*/ 	.word	0x00000000
        /*0030*/ 	.short	0x0003
        /*0032*/ 	.short	0x0018
        /*0034*/ 	.byte	0x00, 0xf0, 0x21, 0x00


	//----- nvinfo : EIATTR_KPARAM_INFO
	.align		4
.L_15:
        /*0038*/ 	.byte	0x04, 0x17
        /*003a*/ 	.short	(.L_17 - .L_16)
.L_16:
        /*003c*/ 	.word	0x00000000
        /*0040*/ 	.short	0x0002
        /*0042*/ 	.short	0x0010
        /*0044*/ 	.byte	0x00, 0xf0, 0x21, 0x00


	//----- nvinfo : EIATTR_KPARAM_INFO
	.align		4
.L_17:
        /*0048*/ 	.byte	0x04, 0x17
        /*004a*/ 	.short	(.L_19 - .L_18)
.L_18:
        /*004c*/ 	.word	0x00000000
        /*0050*/ 	.short	0x0001
        /*0052*/ 	.short	0x0008
        /*0054*/ 	.byte	0x00, 0xf5, 0x21, 0x00


	//----- nvinfo : EIATTR_KPARAM_INFO
	.align		4
.L_19:
        /*0058*/ 	.byte	0x04, 0x17
        /*005a*/ 	.short	(.L_21 - .L_20)
.L_20:
        /*005c*/ 	.word	0x00000000
        /*0060*/ 	.short	0x0000
        /*0062*/ 	.short	0x0000
        /*0064*/ 	.byte	0x00, 0xf5, 0x21, 0x00


	//----- nvinfo : EIATTR_SPARSE_MMA_MASK
	.align		4
.L_21:
        /*0068*/ 	.byte	0x03, 0x50
        /*006a*/ 	.short	0x0000


	//----- nvinfo : EIATTR_MAXREG_COUNT
	.align		4
        /*006c*/ 	.byte	0x03, 0x1b
        /*006e*/ 	.short	0x00ff


	//----- nvinfo : EIATTR_MERCURY_ISA_VERSION
	.align		4
        /*0070*/ 	.byte	0x03, 0x5f
        /*0072*/ 	.short	0x0101


	//----- nvinfo : EIATTR_VRC_CTA_INIT_COUNT
	.align		4
        /*0074*/ 	.byte	0x02, 0x4a
	.zero		1
	.zero		1


	//----- nvinfo : EIATTR_EXIT_INSTR_OFFSETS
	.align		4
        /*0078*/ 	.byte	0x04, 0x1c
        /*007a*/ 	.short	(.L_23 - .L_22)


	//   ....[0]....
.L_22:
        /*007c*/ 	.word	0x00000100


	//   ....[1]....
        /*0080*/ 	.word	0x000006d0


	//----- nvinfo : EIATTR_CRS_STACK_SIZE
	.align		4
.L_23:
        /*0084*/ 	.byte	0x04, 0x1e
        /*0086*/ 	.short	(.L_25 - .L_24)
.L_24:
        /*0088*/ 	.word	0x00000000


	//----- nvinfo : EIATTR_CBANK_PARAM_SIZE
	.align		4
.L_25:
        /*008c*/ 	.byte	0x03, 0x19
        /*008e*/ 	.short	0x0030


	//----- nvinfo : EIATTR_PARAM_CBANK
	.align		4
        /*0090*/ 	.byte	0x04, 0x0a
        /*0092*/ 	.short	(.L_27 - .L_26)
	.align		4
.L_26:
        /*0094*/ 	.word	index@(.nv.constant0._Z15solution_kernelPKfPfmmfm)
        /*0098*/ 	.short	0x0380
        /*009a*/ 	.short	0x0030


	//----- nvinfo : EIATTR_SW_WAR
	.align		4
.L_27:
        /*009c*/ 	.byte	0x04, 0x36
        /*009e*/ 	.short	(.L_29 - .L_28)
.L_28:
        /*00a0*/ 	.word	0x00000008
.L_29:


//--------------------- .nv.callgraph             --------------------------
	.section	.nv.callgraph,"",@"SHT_CUDA_CALLGRAPH"
	.align	4
	.sectionentsize	8
	.align		4
        /*0000*/ 	.word	0x00000000
	.align		4
        /*0004*/ 	.word	0xffffffff
	.align		4
        /*0008*/ 	.word	0x00000000
	.align		4
        /*000c*/ 	.word	0xfffffffe
	.align		4
        /*0010*/ 	.word	0x00000000
	.align		4
        /*0014*/ 	.word	0xfffffffd
	.align		4
        /*0018*/ 	.word	0x00000000
	.align		4
        /*001c*/ 	.word	0xfffffffc


//--------------------- .text._Z15solution_kernelPKfPfmmfm --------------------------
	.section	.text._Z15solution_kernelPKfPfmmfm,"ax",@progbits
	.align	128
        .global         _Z15solution_kernelPKfPfmmfm
        .type           _Z15solution_kernelPKfPfmmfm,@function
        .size           _Z15solution_kernelPKfPfmmfm,(.L_x_20 - _Z15solution_kernelPKfPfmmfm)
        .other          _Z15solution_kernelPKfPfmmfm,@"STO_CUDA_ENTRY STV_DEFAULT"
_Z15solution_kernelPKfPfmmfm:
.text._Z15solution_kernelPKfPfmmfm:
[----:B------:R-:W-:Y:S01]  /*0000*/  LDC R1, c[0x0][0x37c] ;  /* 0x0000df00ff017b82 */ /* 0x000fe20000000800 */
[----:B------:R-:W0:Y:S07]  /*0010*/  S2R R3, SR_TID.X ;  /* 0x0000000000037919 */ /* 0x000e2e0000002100 */
[----:B------:R-:W0:Y:S01]  /*0020*/  S2UR UR4, SR_CTAID.X ;  /* 0x00000000000479c3 */ /* 0x000e220000002500 */
[----:B------:R-:W1:Y:S01]  /*0030*/  LDCU.64 UR6, c[0x0][0x3a8] ;  /* 0x00007500ff0677ac */ /* 0x000e620008000a00 */
[----:B------:R-:W2:Y:S01]  /*0040*/  S2R R5, SR_TID.Y ;  /* 0x0000000000057919 */ /* 0x000ea20000002200 */
[----:B------:R-:W3:Y:S05]  /*0050*/  LDCU.64 UR8, c[0x0][0x390] ;  /* 0x00007200ff0877ac */ /* 0x000eea0008000a00 */
[----:B------:R-:W0:Y:S08]  /*0060*/  LDC R2, c[0x0][0x360] ;  /* 0x0000d800ff027b82 */ /* 0x000e300000000800 */
[----:B------:R-:W2:Y:S08]  /*0070*/  S2UR UR5, SR_CTAID.Y ;  /* 0x00000000000579c3 */ /* 0x000eb00000002600 */
[----:B------:R-:W2:Y:S01]  /*0080*/  LDC R0, c[0x0][0x364] ;  /* 0x0000d900ff007b82 */ /* 0x000ea20000000800 */
[----:B0-----:R-:W-:-:S05]  /*0090*/  IMAD R2, R2, UR4, R3 ;  /* 0x0000000402027c24 */ /* 0x001fca000f8e0203 */
[----:B-1----:R-:W-:Y:S01]  /*00a0*/  ISETP.GE.U32.AND P0, PT, R2, UR6, PT ;  /* 0x0000000602007c0c */ /* 0x002fe2000bf06070 */
[----:B--2---:R-:W-:Y:S01]  /*00b0*/  IMAD R3, R0, UR5, R5 ;  /* 0x0000000500037c24 */ /* 0x004fe2000f8e0205 */
[----:B------:R-:W-:-:S04]  /*00c0*/  SHF.R.S32.HI R0, RZ, 0x1f, R2 ;  /* 0x0000001fff007819 */ /* 0x000fc80000011402 */
[----:B------:R-:W-:Y:S02]  /*00d0*/  ISETP.GE.U32.AND.EX P0, PT, R0, UR7, PT, P0 ;  /* 0x0000000700007c0c */ /* 0x000fe4000bf06100 */
[----:B---3--:R-:W-:-:S04]  /*00e0*/  ISETP.GE.U32.AND P1, PT, R3, UR8, PT ;  /* 0x0000000803007c0c */ /* 0x008fc8000bf26070 */
[----:B------:R-:W-:-:S13]  /*00f0*/  ISETP.GE.U32.OR.EX P0, PT, RZ, UR9, P0, P1 ;  /* 0x00000009ff007c0c */ /* 0x000fda0008706510 */
[----:B------:R-:W-:Y:S05]  /*0100*/  @P0 EXIT ;  /* 0x000000000000094d */ /* 0x000fea0003800000 */
[----:B------:R-:W0:Y:S01]  /*0110*/  LDC.64 R4, c[0x0][0x380] ;  /* 0x0000e000ff047b82 */ /* 0x000e220000000a00 */
[----:B------:R-:W1:Y:S01]  /*0120*/  LDCU.64 UR4, c[0x0][0x358] ;  /* 0x00006b00ff0477ac */ /* 0x000e620008000a00 */
[----:B------:R-:W-:-:S04]  /*0130*/  IMAD R2, R3, UR6, R2 ;  /* 0x0000000603027c24 */ /* 0x000fc8000f8e0202 */
[----:B0-----:R-:W-:-:S06]  /*0140*/  IMAD.WIDE R4, R2, 0x10, R4 ;  /* 0x0000001002047825 */ /* 0x001fcc00078e0204 */
[----:B-1----:R-:W2:Y:S01]  /*0150*/  LDG.E.128.CONSTANT R4, desc[UR4][R4.64] ;  /* 0x0000000404047981 */ /* 0x002ea2000c1e9d00 */
[----:B------:R-:W-:Y:S01]  /*0160*/  BSSY.RECONVERGENT B0, `(.L_x_0) ;  /* 0x0000014000007945 */ /* 0x000fe20003800200 */
[----:B--2---:R-:W-:-:S04]  /*0170*/  FADD R0, R4, R4 ;  /* 0x0000000404007221 */ /* 0x004fc80000000000 */
[----:B------:R-:W-:-:S05]  /*0180*/  FMUL R3, R0, 1.4426950216293334961 ;  /* 0x3fb8aa3b00037820 */ /* 0x000fca0000400000 */
[----:B------:R-:W-:-:S13]  /*0190*/  FSETP.GEU.AND P0, PT, R3, -126, PT ;  /* 0xc2fc00000300780b */ /* 0x000fda0003f0e000 */
[----:B------:R-:W-:-:S04]  /*01a0*/  @!P0 FMUL R3, R3, 0.5 ;  /* 0x3f00000003038820 */ /* 0x000fc80000400000 */
[----:B------:R-:W0:Y:S02]  /*01b0*/  MUFU.EX2 R0, R3 ;  /* 0x0000000300007308 */ /* 0x000e240000000800 */
[----:B0-----:R-:W-:-:S04]  /*01c0*/  @!P0 FMUL R0, R0, R0 ;  /* 0x0000000000008220 */ /* 0x001fc80000400000 */
[C---:B------:R-:W-:Y:S01]  /*01d0*/  FADD R3, R0.reuse, 1 ;  /* 0x3f80000000037421 */ /* 0x040fe20000000000 */
[----:B------:R-:W-:-:S03]  /*01e0*/  FADD R0, R0, -1 ;  /* 0xbf80000000007421 */ /* 0x000fc60000000000 */
[----:B------:R-:W0:Y:S08]  /*01f0*/  MUFU.RCP R8, R3 ;  /* 0x0000000300087308 */ /* 0x000e300000001000 */
[----:B------:R-:W1:Y:S01]  /*0200*/  FCHK P0, R0, R3 ;  /* 0x0000000300007302 */ /* 0x000e620000000000 */
[----:B0-----:R-:W-:-:S04]  /*0210*/  FFMA R9, -R3, R8, 1 ;  /* 0x3f80000003097423 */ /* 0x001fc80000000108 */
[----:B------:R-:W-:-:S04]  /*0220*/  FFMA R9, R8, R9, R8 ;  /* 0x0000000908097223 */ /* 0x000fc80000000008 */
[----:B------:R-:W-:-:S04]  /*0230*/  FFMA R4, R0, R9, RZ ;  /* 0x0000000900047223 */ /* 0x000fc800000000ff */
[----:B------:R-:W-:-:S04]  /*0240*/  FFMA R8, -R3, R4, R0 ;  /* 0x0000000403087223 */ /* 0x000fc80000000100 */
[----:B------:R-:W-:Y:S01]  /*0250*/  FFMA R4, R9, R8, R4 ;  /* 0x0000000809047223 */ /* 0x000fe20000000004 */
[----:B-1----:R-:W-:Y:S06]  /*0260*/  @!P0 BRA `(.L_x_1) ;  /* 0x00000000000c8947 */ /* 0x002fec0003800000 */
[----:B------:R-:W-:-:S07]  /*0270*/  MOV R8, 0x290 ;  /* 0x0000029000087802 */ /* 0x000fce0000000f00 */
[----:B------:R-:W-:Y:S05]  /*0280*/  CALL.REL.NOINC `($__internal_0_$__cuda_sm3x_div_rn_noftz_f32_slowpath) ;  /* 0x0000000400147944 */ /* 0x000fea0003c00000 */
[----:B------:R-:W-:-:S07]  /*0290*/  MOV R4, R0 ;  /* 0x0000000000047202 */ /* 0x000fce0000000f00 */
.L_x_1:
[----:B------:R-:W-:Y:S05]  /*02a0*/  BSYNC.RECONVERGENT B0 ;  /* 0x0000000000007941 */ /* 0x000fea0003800200 */
.L_x_0:
[----:B------:R-:W-:Y:S01]  /*02b0*/  FADD R5, R5, R5 ;  /* 0x0000000505057221 */ /* 0x000fe20000000000 */
[----:B------:R-:W-:Y:S03]  /*02c0*/  BSSY.RECONVERGENT B0, `(.L_x_2) ;  /* 0x0000013000007945 */ /* 0x000fe60003800200 */
        /* <DEDUP_REMOVED lines=17> */
[----:B------:R-:W-:-:S07]  /*03e0*/  IMAD.MOV.U32 R5, RZ, RZ, R0 ;  /* 0x000000ffff057224 */ /* 0x000fce00078e0000 */
.L_x_3:
[----:B------:R-:W-:Y:S05]  /*03f0*/  BSYNC.RECONVERGENT B0 ;  /* 0x0000000000007941 */ /* 0x000fea0003800200 */
.L_x_2:
        /* <DEDUP_REMOVED lines=20> */
.L_x_5:
[----:B------:R-:W-:Y:S05]  /*0540*/  BSYNC.RECONVERGENT B0 ;  /* 0x0000000000007941 */ /* 0x000fea0003800200 */
.L_x_4:
        /* <DEDUP_REMOVED lines=20> */
.L_x_7:
[----:B------:R-:W-:Y:S05]  /*0690*/  BSYNC.RECONVERGENT B0 ;  /* 0x0000000000007941 */ /* 0x000fea0003800200 */
.L_x_6:
[----:B------:R-:W0:Y:S02]  /*06a0*/  LDC.64 R8, c[0x0][0x388] ;  /* 0x0000e200ff087b82 */ /* 0x000e240000000a00 */
[----:B0-----:R-:W-:-:S05]  /*06b0*/  IMAD.WIDE R2, R2, 0x10, R8 ;  /* 0x0000001002027825 */ /* 0x001fca00078e0208 */
[----:B------:R-:W-:Y:S01]  /*06c0*/  STG.E.128 desc[UR4][R2.64], R4 ;  /* 0x0000000402007986 */ /* 0x000fe2000c101d04 */
[----:B------:R-:W-:Y:S05]  /*06d0*/  EXIT ;  /* 0x000000000000794d */ /* 0x000fea0003800000 */
        .weak           $__internal_0_$__cuda_sm3x_div_rn_noftz_f32_slowpath
        .type           $__internal_0_$__cuda_sm3x_div_rn_noftz_f32_slowpath,@function
        .size           $__internal_0_$__cuda_sm3x_div_rn_noftz_f32_slowpath,(.L_x_20 - $__internal_0_$__cuda_sm3x_div_rn_noftz_f32_slowpath)
$__internal_0_$__cuda_sm3x_div_rn_noftz_f32_slowpath:
[----:B------:R-:W-:Y:S01]  /*06e0*/  SHF.R.U32.HI R10, RZ, 0x17, R3 ;  /* 0x00000017ff0a7819 */ /* 0x000fe20000011603 */
[----:B------:R-:W-:Y:S01]  /*06f0*/  BSSY.RECONVERGENT B1, `(.L_x_8) ;  /* 0x0000062000017945 */ /* 0x000fe20003800200 */
[----:B------:R-:W-:Y:S02]  /*0700*/  SHF.R.U32.HI R9, RZ, 0x17, R0 ;  /* 0x00000017ff097819 */ /* 0x000fe40000011600 */
[----:B------:R-:W-:Y:S02]  /*0710*/  LOP3.LUT R10, R10, 0xff, RZ, 0xc0, !PT ;  /* 0x000000ff0a0a7812 */ /* 0x000fe400078ec0ff */
[----:B------:R-:W-:Y:S02]  /*0720*/  LOP3.LUT R14, R9, 0xff, RZ, 0xc0, !PT ;  /* 0x000000ff090e7812 */ /* 0x000fe400078ec0ff */
[----:B------:R-:W-:-:S03]  /*0730*/  IADD3 R12, PT, PT, R10, -0x1, RZ ;  /* 0xffffffff0a0c7810 */ /* 0x000fc60007ffe0ff */
[----:B------:R-:W-:Y:S01]  /*0740*/  VIADD R11, R14, 0xffffffff ;  /* 0xffffffff0e0b7836 */ /* 0x000fe20000000000 */
[----:B------:R-:W-:-:S04]  /*0750*/  ISETP.GT.U32.AND P0, PT, R12, 0xfd, PT ;  /* 0x000000fd0c00780c */ /* 0x000fc80003f04070 */
[----:B------:R-:W-:-:S13]  /*0760*/  ISETP.GT.U32.OR P0, PT, R11, 0xfd, P0 ;  /* 0x000000fd0b00780c */ /* 0x000fda0000704470 */
[----:B------:R-:W-:Y:S01]  /*0770*/  @!P0 MOV R9, RZ ;  /* 0x000000ff00098202 */ /* 0x000fe20000000f00 */
[----:B------:R-:W-:Y:S06]  /*0780*/  @!P0 BRA `(.L_x_9) ;  /* 0x00000000005c8947 */ /* 0x000fec0003800000 */
[----:B------:R-:W-:Y:S02]  /*0790*/  FSETP.GTU.FTZ.AND P0, PT, |R0|, +INF , PT ;  /* 0x7f8000000000780b */ /* 0x000fe40003f1c200 */
[----:B------:R-:W-:-:S04]  /*07a0*/  FSETP.GTU.FTZ.AND P1, PT, |R3|, +INF , PT ;  /* 0x7f8000000300780b */ /* 0x000fc80003f3c200 */
[----:B------:R-:W-:-:S13]  /*07b0*/  PLOP3.LUT P0, PT, P0, P1, PT, 0xf8, 0x8f ;  /* 0x00000000008f781c */ /* 0x000fda0000703f70 */
[----:B------:R-:W-:Y:S05]  /*07c0*/  @P0 BRA `(.L_x_10) ;  /* 0x00000004004c0947 */ /* 0x000fea0003800000 */
[----:B------:R-:W-:-:S13]  /*07d0*/  LOP3.LUT P0, RZ, R3, 0x7fffffff, R0, 0xc8, !PT ;  /* 0x7fffffff03ff7812 */ /* 0x000fda000780c800 */
[----:B------:R-:W-:Y:S05]  /*07e0*/  @!P0 BRA `(.L_x_11) ;  /* 0x00000004003c8947 */ /* 0x000fea0003800000 */
[C---:B------:R-:W-:Y:S02]  /*07f0*/  FSETP.NEU.FTZ.AND P2, PT, |R0|.reuse, +INF , PT ;  /* 0x7f8000000000780b */ /* 0x040fe40003f5d200 */
[----:B------:R-:W-:Y:S02]  /*0800*/  FSETP.NEU.FTZ.AND P1, PT, |R3|, +INF , PT ;  /* 0x7f8000000300780b */ /* 0x000fe40003f3d200 */
[----:B------:R-:W-:-:S11]  /*0810*/  FSETP.NEU.FTZ.AND P0, PT, |R0|, +INF , PT ;  /* 0x7f8000000000780b */ /* 0x000fd60003f1d200 */
[----:B------:R-:W-:Y:S05]  /*0820*/  @!P1 BRA !P2, `(.L_x_11) ;  /* 0x00000004002c9947 */ /* 0x000fea0005000000 */
[----:B------:R-:W-:-:S04]  /*0830*/  LOP3.LUT P2, RZ, R0, 0x7fffffff, RZ, 0xc0, !PT ;  /* 0x7fffffff00ff7812 */ /* 0x000fc8000784c0ff */
[----:B------:R-:W-:-:S13]  /*0840*/  PLOP3.LUT P1, PT, P1, P2, PT, 0x2f, 0xf2 ;  /* 0x0000000000f2781c */ /* 0x000fda0000f24577 */
[----:B------:R-:W-:Y:S05]  /*0850*/  @P1 BRA `(.L_x_12) ;  /* 0x0000000400181947 */ /* 0x000fea0003800000 */
[----:B------:R-:W-:-:S04]  /*0860*/  LOP3.LUT P1, RZ, R3, 0x7fffffff, RZ, 0xc0, !PT ;  /* 0x7fffffff03ff7812 */ /* 0x000fc8000782c0ff */
[----:B------:R-:W-:-:S13]  /*0870*/  PLOP3.LUT P0, PT, P0, P1, PT, 0x2f, 0xf2 ;  /* 0x0000000000f2781c */ /* 0x000fda0000702577 */
[----:B------:R-:W-:Y:S05]  /*0880*/  @P0 BRA `(.L_x_13) ;  /* 0x0000000400000947 */ /* 0x000fea0003800000 */
[----:B------:R-:W-:Y:S02]  /*0890*/  ISETP.GE.AND P0, PT, R11, RZ, PT ;  /* 0x000000ff0b00720c */ /* 0x000fe40003f06270 */
[----:B------:R-:W-:-:S11]  /*08a0*/  ISETP.GE.AND P1, PT, R12, RZ, PT ;  /* 0x000000ff0c00720c */ /* 0x000fd60003f26270 */
[----:B------:R-:W-:Y:S01]  /*08b0*/  @P0 IMAD.MOV.U32 R9, RZ, RZ, RZ ;  /* 0x000000ffff090224 */ /* 0x000fe200078e00ff */
[----:B------:R-:W-:Y:S01]  /*08c0*/  @!P0 MOV R9, 0xffffffc0 ;  /* 0xffffffc000098802 */ /* 0x000fe20000000f00 */
[----:B------:R-:W-:Y:S01]  /*08d0*/  @!P0 FFMA R0, R0, 1.84467440737095516160e+19, RZ ;  /* 0x5f80000000008823 */ /* 0x000fe200000000ff */
[----:B------:R-:W-:-:S03]  /*08e0*/  @!P1 FFMA R3, R3, 1.84467440737095516160e+19, RZ ;  /* 0x5f80000003039823 */ /* 0x000fc600000000ff */
[----:B------:R-:W-:-:S07]  /*08f0*/  @!P1 VIADD R9, R9, 0x40 ;  /* 0x0000004009099836 */ /* 0x000fce0000000000 */
.L_x_9:
[----:B------:R-:W-:Y:S01]  /*0900*/  LEA R12, R10, 0xc0800000, 0x17 ;  /* 0xc08000000a0c7811 */ /* 0x000fe200078eb8ff */
[----:B------:R-:W-:Y:S03]  /*0910*/  BSSY.RECONVERGENT B2, `(.L_x_14) ;  /* 0x0000036000027945 */ /* 0x000fe60003800200 */
[----:B------:R-:W-:Y:S01]  /*0920*/  IADD3 R12, PT, PT, -R12, R3, RZ ;  /* 0x000000030c0c7210 */ /* 0x000fe20007ffe1ff */
[----:B------:R-:W-:-:S03]  /*0930*/  VIADD R3, R14, 0xffffff81 ;  /* 0xffffff810e037836 */ /* 0x000fc60000000000 */
[----:B------:R-:W0:Y:S01]  /*0940*/  MUFU.RCP R11, R12 ;  /* 0x0000000c000b7308 */ /* 0x000e220000001000 */
[----:B------:R-:W-:Y:S01]  /*0950*/  FADD.FTZ R13, -R12, -RZ ;  /* 0x800000ff0c0d7221 */ /* 0x000fe20000010100 */
[C---:B------:R-:W-:Y:S01]  /*0960*/  IMAD R0, R3.reuse, -0x800000, R0 ;  /* 0xff80000003007824 */ /* 0x040fe200078e0200 */
[----:B------:R-:W-:-:S04]  /*0970*/  IADD3 R10, PT, PT, R3, 0x7f, -R10 ;  /* 0x0000007f030a7810 */ /* 0x000fc80007ffe80a */
[----:B------:R-:W-:Y:S01]  /*0980*/  IADD3 R10, PT, PT, R10, R9, RZ ;  /* 0x000000090a0a7210 */ /* 0x000fe20007ffe0ff */
[----:B0-----:R-:W-:-:S04]  /*0990*/  FFMA R14, R11, R13, 1 ;  /* 0x3f8000000b0e7423 */ /* 0x001fc8000000000d */
[----:B------:R-:W-:-:S04]  /*09a0*/  FFMA R16, R11, R14, R11 ;  /* 0x0000000e0b107223 */ /* 0x000fc8000000000b */
[----:B------:R-:W-:-:S04]  /*09b0*/  FFMA R11, R0, R16, RZ ;  /* 0x00000010000b7223 */ /* 0x000fc800000000ff */
[----:B------:R-:W-:-:S04]  /*09c0*/  FFMA R14, R13, R11, R0 ;  /* 0x0000000b0d0e7223 */ /* 0x000fc80000000000 */
[----:B------:R-:W-:-:S04]  /*09d0*/  FFMA R11, R16, R14, R11 ;  /* 0x0000000e100b7223 */ /* 0x000fc8000000000b */
[----:B------:R-:W-:-:S04]  /*09e0*/  FFMA R14, R13, R11, R0 ;  /* 0x0000000b0d0e7223 */ /* 0x000fc80000000000 */
[----:B------:R-:W-:-:S05]  /*09f0*/  FFMA R0, R16, R14, R11 ;  /* 0x0000000e10007223 */ /* 0x000fca000000000b */
[----:B------:R-:W-:-:S04]  /*0a00*/  SHF.R.U32.HI R3, RZ, 0x17, R0 ;  /* 0x00000017ff037819 */ /* 0x000fc80000011600 */
[----:B------:R-:W-:-:S04]  /*0a10*/  LOP3.LUT R3, R3, 0xff, RZ, 0xc0, !PT ;  /* 0x000000ff03037812 */ /* 0x000fc800078ec0ff */
[----:B------:R-:W-:-:S05]  /*0a20*/  IADD3 R13, PT, PT, R3, R10, RZ ;  /* 0x0000000a030d7210 */ /* 0x000fca0007ffe0ff */
[----:B------:R-:W-:-:S05]  /*0a30*/  VIADD R3, R13, 0xffffffff ;  /* 0xffffffff0d037836 */ /* 0x000fca0000000000 */
[----:B------:R-:W-:-:S13]  /*0a40*/  ISETP.GE.U32.AND P0, PT, R3, 0xfe, PT ;  /* 0x000000fe0300780c */ /* 0x000fda0003f06070 */
[----:B------:R-:W-:Y:S05]  /*0a50*/  @!P0 BRA `(.L_x_15) ;  /* 0x0000000000808947 */ /* 0x000fea0003800000 */
[----:B------:R-:W-:-:S13]  /*0a60*/  ISETP.GT.AND P0, PT, R13, 0xfe, PT ;  /* 0x000000fe0d00780c */ /* 0x000fda0003f04270 */
[----:B------:R-:W-:Y:S05]  /*0a70*/  @P0 BRA `(.L_x_16) ;  /* 0x00000000006c0947 */ /* 0x000fea0003800000 */
[----:B------:R-:W-:-:S13]  /*0a80*/  ISETP.GE.AND P0, PT, R13, 0x1, PT ;  /* 0x000000010d00780c */ /* 0x000fda0003f06270 */
[----:B------:R-:W-:Y:S05]  /*0a90*/  @P0 BRA `(.L_x_17) ;  /* 0x0000000000740947 */ /* 0x000fea0003800000 */
[----:B------:R-:W-:Y:S02]  /*0aa0*/  ISETP.GE.AND P0, PT, R13, -0x18, PT ;  /* 0xffffffe80d00780c */ /* 0x000fe40003f06270 */
[----:B------:R-:W-:-:S11]  /*0ab0*/  LOP3.LUT R0, R0, 0x80000000, RZ, 0xc0, !PT ;  /* 0x8000000000007812 */ /* 0x000fd600078ec0ff */
[----:B------:R-:W-:Y:S05]  /*0ac0*/  @!P0 BRA `(.L_x_17) ;  /* 0x0000000000688947 */ /* 0x000fea0003800000 */
[CCC-:B------:R-:W-:Y:S01]  /*0ad0*/  FFMA.RZ R3, R16.reuse, R14.reuse, R11.reuse ;  /* 0x0000000e10037223 */ /* 0x1c0fe2000000c00b */
[C---:B------:R-:W-:Y:S01]  /*0ae0*/  IADD3 R12, PT, PT, R13.reuse, 0x20, RZ ;  /* 0x000000200d0c7810 */ /* 0x040fe20007ffe0ff */
[CCC-:B------:R-:W-:Y:S01]  /*0af0*/  FFMA.RM R10, R16.reuse, R14.reuse, R11.reuse ;  /* 0x0000000e100a7223 */ /* 0x1c0fe2000000400b */
[----:B------:R-:W-:Y:S02]  /*0b00*/  ISETP.NE.AND P2, PT, R13, RZ, PT ;  /* 0x000000ff0d00720c */ /* 0x000fe40003f45270 */
[----:B------:R-:W-:Y:S01]  /*0b10*/  LOP3.LUT R9, R3, 0x7fffff, RZ, 0xc0, !PT ;  /* 0x007fffff03097812 */ /* 0x000fe200078ec0ff */
[----:B------:R-:W-:Y:S01]  /*0b20*/  FFMA.RP R3, R16, R14, R11 ;  /* 0x0000000e10037223 */ /* 0x000fe2000000800b */
[----:B------:R-:W-:Y:S02]  /*0b30*/  ISETP.NE.AND P1, PT, R13, RZ, PT ;  /* 0x000000ff0d00720c */ /* 0x000fe40003f25270 */
[----:B------:R-:W-:Y:S02]  /*0b40*/  LOP3.LUT R9, R9, 0x800000, RZ, 0xfc, !PT ;  /* 0x0080000009097812 */ /* 0x000fe400078efcff */
[----:B------:R-:W-:-:S02]  /*0b50*/  IADD3 R11, PT, PT, -R13, RZ, RZ ;  /* 0x000000ff0d0b7210 */ /* 0x000fc40007ffe1ff */
[----:B------:R-:W-:Y:S02]  /*0b60*/  SHF.L.U32 R12, R9, R12, RZ ;  /* 0x0000000c090c7219 */ /* 0x000fe400000006ff */
[----:B------:R-:W-:Y:S02]  /*0b70*/  FSETP.NEU.FTZ.AND P0, PT, R3, R10, PT ;  /* 0x0000000a0300720b */ /* 0x000fe40003f1d000 */
[----:B------:R-:W-:Y:S02]  /*0b80*/  SEL R10, R11, RZ, P2 ;  /* 0x000000ff0b0a7207 */ /* 0x000fe40001000000 */
[----:B------:R-:W-:Y:S02]  /*0b90*/  ISETP.NE.AND P1, PT, R12, RZ, P1 ;  /* 0x000000ff0c00720c */ /* 0x000fe40000f25270 */
[----:B------:R-:W-:Y:S02]  /*0ba0*/  SHF.R.U32.HI R10, RZ, R10, R9 ;  /* 0x0000000aff0a7219 */ /* 0x000fe40000011609 */
[----:B------:R-:W-:-:S02]  /*0bb0*/  PLOP3.LUT P0, PT, P0, P1, PT, 0xf8, 0x8f ;  /* 0x00000000008f781c */ /* 0x000fc40000703f70 */
[----:B------:R-:W-:Y:S02]  /*0bc0*/  SHF.R.U32.HI R12, RZ, 0x1, R10 ;  /* 0x00000001ff0c7819 */ /* 0x000fe4000001160a */
[----:B------:R-:W-:-:S04]  /*0bd0*/  SEL R3, RZ, 0x1, !P0 ;  /* 0x00000001ff037807 */ /* 0x000fc80004000000 */
[----:B------:R-:W-:-:S04]  /*0be0*/  LOP3.LUT R3, R3, 0x1, R12, 0xf8, !PT ;  /* 0x0000000103037812 */ /* 0x000fc800078ef80c */
[----:B------:R-:W-:-:S05]  /*0bf0*/  LOP3.LUT R3, R3, R10, RZ, 0xc0, !PT ;  /* 0x0000000a03037212 */ /* 0x000fca00078ec0ff */
[----:B------:R-:W-:-:S05]  /*0c00*/  IMAD.IADD R3, R12, 0x1, R3 ;  /* 0x000000010c037824 */ /* 0x000fca00078e0203 */
[----:B------:R-:W-:Y:S01]  /*0c10*/  LOP3.LUT R0, R3, R0, RZ, 0xfc, !PT ;  /* 0x0000000003007212 */ /* 0x000fe200078efcff */
[----:B------:R-:W-:Y:S06]  /*0c20*/  BRA `(.L_x_17) ;  /* 0x0000000000107947 */ /* 0x000fec0003800000 */
.L_x_16:
[----:B------:R-:W-:-:S04]  /*0c30*/  LOP3.LUT R0, R0, 0x80000000, RZ, 0xc0, !PT ;  /* 0x8000000000007812 */ /* 0x000fc800078ec0ff */
[----:B------:R-:W-:Y:S01]  /*0c40*/  LOP3.LUT R0, R0, 0x7f800000, RZ, 0xfc, !PT ;  /* 0x7f80000000007812 */ /* 0x000fe200078efcff */
[----:B------:R-:W-:Y:S06]  /*0c50*/  BRA `(.L_x_17) ;  /* 0x0000000000047947 */ /* 0x000fec0003800000 */
.L_x_15:
[----:B------:R-:W-:-:S07]  /*0c60*/  LEA R0, R10, R0, 0x17 ;  /* 0x000000000a007211 */ /* 0x000fce00078eb8ff */
.L_x_17:
[----:B------:R-:W-:Y:S05]  /*0c70*/  BSYNC.RECONVERGENT B2 ;  /* 0x0000000000027941 */ /* 0x000fea0003800200 */
.L_x_14:
[----:B------:R-:W-:Y:S05]  /*0c80*/  BRA `(.L_x_18) ;  /* 0x0000000000207947 */ /* 0x000fea0003800000 */
.L_x_13:
[----:B------:R-:W-:-:S04]  /*0c90*/  LOP3.LUT R0, R3, 0x80000000, R0, 0x48, !PT ;  /* 0x8000000003007812 */ /* 0x000fc800078e4800 */
[----:B------:R-:W-:Y:S01]  /*0ca0*/  LOP3.LUT R0, R0, 0x7f800000, RZ, 0xfc, !PT ;  /* 0x7f80000000007812 */ /* 0x000fe200078efcff */
[----:B------:R-:W-:Y:S06]  /*0cb0*/  BRA `(.L_x_18) ;  /* 0x0000000000147947 */ /* 0x000fec0003800000 */
.L_x_12:
[----:B------:R-:W-:Y:S01]  /*0cc0*/  LOP3.LUT R0, R3, 0x80000000, R0, 0x48, !PT ;  /* 0x8000000003007812 */ /* 0x000fe200078e4800 */
[----:B------:R-:W-:Y:S06]  /*0cd0*/  BRA `(.L_x_18) ;  /* 0x00000000000c7947 */ /* 0x000fec0003800000 */
.L_x_11:
[----:B------:R-:W0:Y:S01]  /*0ce0*/  MUFU.RSQ R0, -QNAN ;  /* 0xffc0000000007908 */ /* 0x000e220000001400 */
[----:B------:R-:W-:Y:S05]  /*0cf0*/  BRA `(.L_x_18) ;  /* 0x0000000000047947 */ /* 0x000fea0003800000 */
.L_x_10:
[----:B------:R-:W-:-:S07]  /*0d00*/  FADD.FTZ R0, R0, R3 ;  /* 0x0000000300007221 */ /* 0x000fce0000010000 */
.L_x_18:
[----:B------:R-:W-:Y:S05]  /*0d10*/  BSYNC.RECONVERGENT B1 ;  /* 0x0000000000017941 */ /* 0x000fea0003800200 */
.L_x_8:
[----:B------:R-:W-:-:S04]  /*0d20*/  HFMA2 R9, -RZ, RZ, 0, 0 ;  /* 0x00000000ff097431 */ /* 0x000fc800000001ff */
[----:B0-----:R-:W-:Y:S05]  /*0d30*/  RET.REL.NODEC R8 `(_Z15solution_kernelPKfPfmmfm) ;  /* 0xfffffff008b07950 */ /* 0x001fea0003c3ffff */
.L_x_19:
[----:B------:R-:W-:-:S00]  /*0d40*/  BRA `(.L_x_19) ;  /* 0xfffffffc00fc7947 */ /* 0x000fc0000383ffff */
[----:B------:R-:W-:-:S00]  /*0d50*/  NOP ;  /* 0x0000000000007918 */ /* 0x000fc00000000000 */
        /* <DEDUP_REMOVED lines=10> */
.L_x_20:


//--------------------- .nv.shared.reserved.0     --------------------------
	.section	.nv.shared.reserved.0,"aw",@nobits
	.weak		__nv_reservedSMEM_offset_0_alias
	.size		__nv_reservedSMEM_offset_0_alias, 0, 64
	.other		__nv_reservedSMEM_offset_0_alias,@"STO_CUDA_RESERVED_SHARED STV_DEFAULT"
__nv_reservedSMEM_offset_0_alias:
	.zero		0
	.zero		64


//--------------------- .nv.constant0._Z15solution_kernelPKfPfmmfm --------------------------
	.section	.nv.constant0._Z15solution_kernelPKfPfmmfm,"a",@progbits
	.sectionflags	@""
	.align	4
.nv.constant0._Z15solution_kernelPKfPfmmfm:
	.zero		944


//--------------------- SYMBOLS --------------------------

	.type		.nv.reservedSmem.offset0,@object
	.size		.nv.reservedSmem.offset0,0x4
